	.headerflags	@"EF_CUDA_TEXMODE_UNIFIED EF_CUDA_64BIT_ADDRESS EF_CUDA_ACCELERATORS EF_CUDA_SM90 EF_CUDA_VIRTUAL_SM(EF_CUDA_SM90)"
	.elftype	@"ET_EXEC"


//--------------------- .nv.info                  --------------------------
	.section	.nv.info,"",@"SHT_CUDA_INFO"
	.align	4


	//----- nvinfo : EIATTR_REGCOUNT
	.align		4
        /*0000*/ 	.byte	0x04, 0x2f
        /*0002*/ 	.short	(.L_3 - .L_2)
	.align		4
.L_2:
        /*0004*/ 	.word	index@(triton_poi_fused__native_batch_norm_legit_no_training_add_35)
        /*0008*/ 	.word	0x00000014


	//----- nvinfo : EIATTR_MIN_STACK_SIZE
	.align		4
.L_3:
        /*000c*/ 	.byte	0x04, 0x12
        /*000e*/ 	.short	(.L_5 - .L_4)
	.align		4
.L_4:
        /*0010*/ 	.word	index@(triton_poi_fused__native_batch_norm_legit_no_training_add_35)
        /*0014*/ 	.word	0x00000000


	//----- nvinfo : EIATTR_FRAME_SIZE
	.align		4
.L_5:
        /*0018*/ 	.byte	0x04, 0x11
        /*001a*/ 	.short	(.L_7 - .L_6)
	.align		4
.L_6:
        /*001c*/ 	.word	index@(triton_poi_fused__native_batch_norm_legit_no_training_add_35)
        /*0020*/ 	.word	0x00000000


	//----- nvinfo : EIATTR_MIN_STACK_SIZE
	.align		4
.L_7:
        /*0024*/ 	.byte	0x04, 0x12
        /*0026*/ 	.short	(.L_9 - .L_8)
	.align		4
.L_8:
        /*0028*/ 	.word	index@(triton_poi_fused__native_batch_norm_legit_no_training_add_35)
        /*002c*/ 	.word	0x00000000
.L_9:


//--------------------- .nv.info.triton_poi_fused__native_batch_norm_legit_no_training_add_35 --------------------------
	.section	.nv.info.triton_poi_fused__native_batch_norm_legit_no_training_add_35,"",@"SHT_CUDA_INFO"
	.sectionflags	@""
	.align	4


	//----- nvinfo : EIATTR_CUDA_API_VERSION
	.align		4
        /*0000*/ 	.byte	0x04, 0x37
        /*0002*/ 	.short	(.L_11 - .L_10)
.L_10:
        /*0004*/ 	.word	0x0000007c


	//----- nvinfo : EIATTR_KPARAM_INFO
	.align		4
.L_11:
        /*0008*/ 	.byte	0x04, 0x17
        /*000a*/ 	.short	(.L_13 - .L_12)
.L_12:
        /*000c*/ 	.word	0x00000000
        /*0010*/ 	.short	0x0006
        /*0012*/ 	.short	0x0030
        /*0014*/ 	.byte	0x00, 0xf0, 0x11, 0x00


	//----- nvinfo : EIATTR_KPARAM_INFO
	.align		4
.L_13:
        /*0018*/ 	.byte	0x04, 0x17
        /*001a*/ 	.short	(.L_15 - .L_14)
.L_14:
        /*001c*/ 	.word	0x00000000
        /*0020*/ 	.short	0x0005
        /*0022*/ 	.short	0x0028
        /*0024*/ 	.byte	0x00, 0xf4, 0x21, 0x00


	//----- nvinfo : EIATTR_KPARAM_INFO
	.align		4
.L_15:
        /*0028*/ 	.byte	0x04, 0x17
        /*002a*/ 	.short	(.L_17 - .L_16)
.L_16:
        /*002c*/ 	.word	0x00000000
        /*0030*/ 	.short	0x0004
        /*0032*/ 	.short	0x0020
        /*0034*/ 	.byte	0x00, 0xf4, 0x21, 0x00


	//----- nvinfo : EIATTR_KPARAM_INFO
	.align		4
.L_17:
        /*0038*/ 	.byte	0x04, 0x17
        /*003a*/ 	.short	(.L_19 - .L_18)
.L_18:
        /*003c*/ 	.word	0x00000000
        /*0040*/ 	.short	0x0003
        /*0042*/ 	.short	0x0018
        /*0044*/ 	.byte	0x00, 0xf4, 0x21, 0x00


	//----- nvinfo : EIATTR_KPARAM_INFO
	.align		4
.L_19:
        /*0048*/ 	.byte	0x04, 0x17
        /*004a*/ 	.short	(.L_21 - .L_20)
.L_20:
        /*004c*/ 	.word	0x00000000
        /*0050*/ 	.short	0x0002
        /*0052*/ 	.short	0x0010
        /*0054*/ 	.byte	0x00, 0xf4, 0x21, 0x00


	//----- nvinfo : EIATTR_KPARAM_INFO
	.align		4
.L_21:
        /*0058*/ 	.byte	0x04, 0x17
        /*005a*/ 	.short	(.L_23 - .L_22)
.L_22:
        /*005c*/ 	.word	0x00000000
        /*0060*/ 	.short	0x0001
        /*0062*/ 	.short	0x0008
        /*0064*/ 	.byte	0x00, 0xf4, 0x21, 0x00


	//----- nvinfo : EIATTR_KPARAM_INFO
	.align		4
.L_23:
        /*0068*/ 	.byte	0x04, 0x17
        /*006a*/ 	.short	(.L_25 - .L_24)
.L_24:
        /*006c*/ 	.word	0x00000000
        /*0070*/ 	.short	0x0000
        /*0072*/ 	.short	0x0000
        /*0074*/ 	.byte	0x00, 0xf4, 0x21, 0x00


	//----- nvinfo : EIATTR_SPARSE_MMA_MASK
	.align		4
.L_25:
        /*0078*/ 	.byte	0x03, 0x50
        /*007a*/ 	.short	0x0000


	//----- nvinfo : EIATTR_MAXREG_COUNT
	.align		4
        /*007c*/ 	.byte	0x03, 0x1b
        /*007e*/ 	.short	0x00ff


	//----- nvinfo : EIATTR_EXIT_INSTR_OFFSETS
	.align		4
        /*0080*/ 	.byte	0x04, 0x1c
        /*0082*/ 	.short	(.L_27 - .L_26)


	//   ....[0]....
.L_26:
        /*0084*/ 	.word	0x000003b0


	//----- nvinfo : EIATTR_REQNTID
	.align		4
.L_27:
        /*0088*/ 	.byte	0x04, 0x10
        /*008a*/ 	.short	(.L_29 - .L_28)
.L_28:
        /*008c*/ 	.word	0x00000080
        /*0090*/ 	.word	0x00000001
        /*0094*/ 	.word	0x00000001


	//----- nvinfo : EIATTR_CBANK_PARAM_SIZE
	.align		4
.L_29:
        /*0098*/ 	.byte	0x03, 0x19
        /*009a*/ 	.short	0x0034


	//----- nvinfo : EIATTR_PARAM_CBANK
	.align		4
        /*009c*/ 	.byte	0x04, 0x0a
        /*009e*/ 	.short	(.L_31 - .L_30)
	.align		4
.L_30:
        /*00a0*/ 	.word	index@(.nv.constant0.triton_poi_fused__native_batch_norm_legit_no_training_add_35)
        /*00a4*/ 	.short	0x0210
        /*00a6*/ 	.short	0x0034


	//----- nvinfo : EIATTR_SW_WAR
	.align		4
.L_31:
        /*00a8*/ 	.byte	0x04, 0x36
        /*00aa*/ 	.short	(.L_33 - .L_32)
.L_32:
        /*00ac*/ 	.word	0x00000008
.L_33:


//--------------------- .nv.callgraph             --------------------------
	.section	.nv.callgraph,"",@"SHT_CUDA_CALLGRAPH"
	.align	4
	.sectionentsize	8
	.align		4
        /*0000*/ 	.word	0x00000000
	.align		4
        /*0004*/ 	.word	0xffffffff
	.align		4
        /*0008*/ 	.word	0x00000000
	.align		4
        /*000c*/ 	.word	0xfffffffe
	.align		4
        /*0010*/ 	.word	0x00000000
	.align		4
        /*0014*/ 	.word	0xfffffffd
	.align		4
        /*0018*/ 	.word	0x00000000
	.align		4
        /*001c*/ 	.word	0xfffffffc


//--------------------- .nv.constant4             --------------------------
	.section	.nv.constant4,"a",@progbits
	.align	8
	.align		8
.nv.constant4:
        /*0000*/ 	.dword	_$_str
	.align		8
        /*0008*/ 	.dword	_$_str_$_2


//--------------------- .text.triton_poi_fused__native_batch_norm_legit_no_training_add_35 --------------------------
	.section	.text.triton_poi_fused__native_batch_norm_legit_no_training_add_35,"ax",@progbits
	.align	128
        .global         triton_poi_fused__native_batch_norm_legit_no_training_add_35
        .type           triton_poi_fused__native_batch_norm_legit_no_training_add_35,@function
        .size           triton_poi_fused__native_batch_norm_legit_no_training_add_35,(.L_x_1 - triton_poi_fused__native_batch_norm_legit_no_training_add_35)
        .other          triton_poi_fused__native_batch_norm_legit_no_training_add_35,@"STO_CUDA_ENTRY STV_DEFAULT"
triton_poi_fused__native_batch_norm_legit_no_training_add_35:
.text.triton_poi_fused__native_batch_norm_legit_no_training_add_35:
[----:B------:R-:W-:Y:S01]  /*0000*/  LDC R1, c[0x0][0x28] ;  /* 0x00000a00ff017b82 */ /* 0x000fe20000000800 */
[----:B------:R-:W1:Y:S07]  /*0010*/  S2R R0, SR_TID.X ;  /* 0x0000000000007919 */ /* 0x000e6e0000002100 */
[----:B------:R-:W2:Y:S01]  /*0020*/  LDC.64 R2, c[0x0][0x228] ;  /* 0x00008a00ff027b82 */ /* 0x000ea20000000a00 */
[----:B------:R-:W-:Y:S01]  /*0030*/  ULDC.64 UR4, c[0x0][0x208] ;  /* 0x0000820000047ab9 */ /* 0x000fe20000000a00 */
[----:B------:R-:W3:Y:S06]  /*0040*/  S2R R5, SR_CTAID.X ;  /* 0x0000000000057919 */ /* 0x000eec0000002500 */
[----:B------:R-:W4:Y:S08]  /*0050*/  LDC.64 R6, c[0x0][0x220] ;  /* 0x00008800ff067b82 */ /* 0x000f300000000a00 */
[----:B------:R-:W5:Y:S08]  /*0060*/  LDC.64 R10, c[0x0][0x230] ;  /* 0x00008c00ff0a7b82 */ /* 0x000f700000000a00 */
[----:B------:R-:W5:Y:S01]  /*0070*/  LDC.64 R14, c[0x0][0x238] ;  /* 0x00008e00ff0e7b82 */ /* 0x000f620000000a00 */
[----:B-1----:R-:W-:-:S07]  /*0080*/  SHF.L.U32 R0, R0, 0x1, RZ ;  /* 0x0000000100007819 */ /* 0x002fce00000006ff */
[----:B------:R-:W1:Y:S01]  /*0090*/  LDC.64 R8, c[0x0][0x210] ;  /* 0x00008400ff087b82 */ /* 0x000e620000000a00 */
[----:B------:R-:W-:-:S04]  /*00a0*/  LOP3.LUT R0, R0, 0xfe, RZ, 0xc0, !PT ;  /* 0x000000fe00007812 */ /* 0x000fc800078ec0ff */
[----:B---3--:R-:W-:-:S05]  /*00b0*/  LEA R0, R5, R0, 0x8 ;  /* 0x0000000005007211 */ /* 0x008fca00078e40ff */
[----:B------:R-:W-:-:S05]  /*00c0*/  IMAD.HI R4, R0, 0x66666667, RZ ;  /* 0x6666666700047827 */ /* 0x000fca00078e02ff */
[----:B------:R-:W-:-:S04]  /*00d0*/  SHF.R.U32.HI R5, RZ, 0x1f, R4 ;  /* 0x0000001fff057819 */ /* 0x000fc80000011604 */
[----:B------:R-:W-:-:S05]  /*00e0*/  LEA.HI.SX32 R5, R4, R5, 0x1a ;  /* 0x0000000504057211 */ /* 0x000fca00078fd2ff */
[----:B------:R-:W-:Y:S02]  /*00f0*/  IMAD R13, R5, -0xa0, R0 ;  /* 0xffffff60050d7824 */ /* 0x000fe400078e0200 */
[----:B------:R-:W3:Y:S02]  /*0100*/  LDC.64 R4, c[0x0][0x218] ;  /* 0x00008600ff047b82 */ /* 0x000ee40000000a00 */
[----:B--2---:R-:W-:-:S06]  /*0110*/  IMAD.WIDE R2, R13, 0x4, R2 ;  /* 0x000000040d027825 */ /* 0x004fcc00078e0202 */
[----:B------:R-:W2:Y:S01]  /*0120*/  LDG.E.EL.64 R2, desc[UR4][R2.64] ;  /* 0x0000000402027981 */ /* 0x000ea2000c2e1b00 */
[----:B----4-:R-:W-:-:S04]  /*0130*/  IMAD.WIDE R6, R13, 0x4, R6 ;  /* 0x000000040d067825 */ /* 0x010fc800078e0206 */
[C---:B-----5:R-:W-:Y:S02]  /*0140*/  IMAD.WIDE R10, R13.reuse, 0x4, R10 ;  /* 0x000000040d0a7825 */ /* 0x060fe400078e020a */
[----:B------:R-:W4:Y:S02]  /*0150*/  LDG.E.EL.64 R6, desc[UR4][R6.64] ;  /* 0x0000000406067981 */ /* 0x000f24000c2e1b00 */
[----:B0-----:R-:W-:Y:S02]  /*0160*/  IMAD.WIDE R14, R13, 0x4, R14 ;  /* 0x000000040d0e7825 */ /* 0x001fe400078e020e */
[----:B------:R-:W5:Y:S02]  /*0170*/  LDG.E.EL.64 R10, desc[UR4][R10.64] ;  /* 0x000000040a0a7981 */ /* 0x000f64000c2e1b00 */
[C---:B-1----:R-:W-:Y:S02]  /*0180*/  IMAD.WIDE R8, R0.reuse, 0x4, R8 ;  /* 0x0000000400087825 */ /* 0x042fe400078e0208 */
[----:B------:R-:W5:Y:S02]  /*0190*/  LDG.E.EL.64 R14, desc[UR4][R14.64] ;  /* 0x000000040e0e7981 */ /* 0x000f64000c2e1b00 */
[----:B---3--:R-:W-:-:S02]  /*01a0*/  IMAD.WIDE R4, R0, 0x4, R4 ;  /* 0x0000000400047825 */ /* 0x008fc400078e0204 */
[----:B------:R-:W3:Y:S04]  /*01b0*/  LDG.E.64 R12, desc[UR4][R8.64] ;  /* 0x00000004080c7981 */ /* 0x000ee8000c1e1b00 */
[----:B------:R-:W4:Y:S01]  /*01c0*/  LDG.E.64 R4, desc[UR4][R4.64] ;  /* 0x0000000404047981 */ /* 0x000f22000c1e1b00 */
[----:B------:R-:W-:Y:S01]  /*01d0*/  HFMA2.MMA R17, -RZ, RZ, 1.625, 0 ;  /* 0x3e800000ff117435 */ /* 0x000fe200000001ff */
[----:B--2---:R-:W-:Y:S01]  /*01e0*/  FADD R2, R2, 9.9999997473787516356e-06 ;  /* 0x3727c5ac02027421 */ /* 0x004fe20000000000 */
[----:B------:R-:W-:-:S03]  /*01f0*/  FADD R3, R3, 9.9999997473787516356e-06 ;  /* 0x3727c5ac03037421 */ /* 0x000fc60000000000 */
[----:B------:R-:W0:Y:S08]  /*0200*/  MUFU.SQRT R0, R2 ;  /* 0x0000000200007308 */ /* 0x000e300000002000 */
[----:B------:R-:W1:Y:S01]  /*0210*/  MUFU.SQRT R16, R3 ;  /* 0x0000000300107308 */ /* 0x000e620000002000 */
[C---:B0-----:R-:W-:Y:S02]  /*0220*/  FSETP.GT.AND P0, PT, R0.reuse, 8.50705917302346158658e+37, PT ;  /* 0x7e8000000000780b */ /* 0x041fe40003f04000 */
[----:B------:R-:W-:-:S02]  /*0230*/  FSETP.GEU.AND P2, PT, R0, 1.175494350822287508e-38, PT ;  /* 0x008000000000780b */ /* 0x000fc40003f4e000 */
[C---:B-1----:R-:W-:Y:S02]  /*0240*/  FSETP.GT.AND P1, PT, R16.reuse, 8.50705917302346158658e+37, PT ;  /* 0x7e8000001000780b */ /* 0x042fe40003f24000 */
[----:B------:R-:W-:-:S07]  /*0250*/  FSETP.GEU.AND P3, PT, R16, 1.175494350822287508e-38, PT ;  /* 0x008000001000780b */ /* 0x000fce0003f6e000 */
[----:B------:R-:W-:-:S04]  /*0260*/  @P0 FMUL R0, R0, 0.25 ;  /* 0x3e80000000000820 */ /* 0x000fc80000400000 */
[----:B------:R-:W-:Y:S01]  /*0270*/  @!P2 FMUL R0, R0, 16777216 ;  /* 0x4b8000000000a820 */ /* 0x000fe20000400000 */
[----:B------:R-:W-:-:S04]  /*0280*/  @P1 FMUL R16, R16, 0.25 ;  /* 0x3e80000010101820 */ /* 0x000fc80000400000 */
[----:B------:R-:W-:Y:S01]  /*0290*/  @!P3 FMUL R16, R16, 16777216 ;  /* 0x4b8000001010b820 */ /* 0x000fe20000400000 */
[----:B------:R-:W0:Y:S01]  /*02a0*/  MUFU.RCP R0, R0 ;  /* 0x0000000000007308 */ /* 0x000e220000001000 */
[----:B------:R-:W-:-:S07]  /*02b0*/  FSEL R3, R17, 1, P0 ;  /* 0x3f80000011037808 */ /* 0x000fce0000000000 */
[----:B------:R-:W1:Y:S01]  /*02c0*/  MUFU.RCP R16, R16 ;  /* 0x0000001000107308 */ /* 0x000e620000001000 */
[----:B------:R-:W-:Y:S01]  /*02d0*/  FSEL R17, R17, 1, P1 ;  /* 0x3f80000011117808 */ /* 0x000fe20000800000 */
[----:B------:R-:W-:-:S04]  /*02e0*/  @!P2 FMUL R3, R3, 16777216 ;  /* 0x4b8000000303a820 */ /* 0x000fc80000400000 */
[----:B------:R-:W-:Y:S01]  /*02f0*/  @!P3 FMUL R17, R17, 16777216 ;  /* 0x4b8000001111b820 */ /* 0x000fe20000400000 */
[----:B0-----:R-:W-:Y:S01]  /*0300*/  FMUL R3, R0, R3 ;  /* 0x0000000300037220 */ /* 0x001fe20000400000 */
[----:B----4-:R-:W-:Y:S01]  /*0310*/  FADD R5, R5, -R7 ;  /* 0x8000000705057221 */ /* 0x010fe20000000000 */
[----:B------:R-:W-:Y:S01]  /*0320*/  FADD R4, R4, -R6 ;  /* 0x8000000604047221 */ /* 0x000fe20000000000 */
[----:B-1----:R-:W-:-:S03]  /*0330*/  FMUL R0, R16, R17 ;  /* 0x0000001110007220 */ /* 0x002fc60000400000 */
[----:B------:R-:W-:Y:S01]  /*0340*/  FMUL R3, R4, R3 ;  /* 0x0000000304037220 */ /* 0x000fe20000400000 */
[----:B------:R-:W-:-:S03]  /*0350*/  FMUL R0, R5, R0 ;  /* 0x0000000005007220 */ /* 0x000fc60000400000 */
[----:B-----5:R-:W-:Y:S01]  /*0360*/  FFMA R3, R10, R3, R14 ;  /* 0x000000030a037223 */ /* 0x020fe2000000000e */
[----:B------:R-:W-:-:S03]  /*0370*/  FFMA R0, R11, R0, R15 ;  /* 0x000000000b007223 */ /* 0x000fc6000000000f */
[----:B---3--:R-:W-:Y:S01]  /*0380*/  FADD R12, R12, R3 ;  /* 0x000000030c0c7221 */ /* 0x008fe20000000000 */
[----:B------:R-:W-:-:S05]  /*0390*/  FADD R13, R13, R0 ;  /* 0x000000000d0d7221 */ /* 0x000fca0000000000 */
[----:B------:R-:W-:Y:S01]  /*03a0*/  STG.E.64 desc[UR4][R8.64], R12 ;  /* 0x0000000c08007986 */ /* 0x000fe2000c101b04 */
[----:B------:R-:W-:Y:S05]  /*03b0*/  EXIT ;  /* 0x000000000000794d */ /* 0x000fea0003800000 */
.L_x_0:
[----:B------:R-:W-:-:S00]  /*03c0*/  BRA `(.L_x_0) ;  /* 0xfffffffc00fc7947 */ /* 0x000fc0000383ffff */
[----:B------:R-:W-:-:S00]  /*03d0*/  NOP ;  /* 0x0000000000007918 */ /* 0x000fc00000000000 */
        /* <DEDUP_REMOVED lines=10> */
.L_x_1:


//--------------------- .nv.global.init           --------------------------
	.section	.nv.global.init,"aw",@progbits
.nv.global.init:
	.type		_$_str,@object
	.size		_$_str,(_$_str_$_2 - _$_str)
_$_str:
        /*0000*/ 	.byte	0x5f, 0x5f, 0x43, 0x55, 0x44, 0x41, 0x5f, 0x46, 0x54, 0x5a, 0x00
	.type		_$_str_$_2,@object
	.size		_$_str_$_2,(.L_1 - _$_str_$_2)
_$_str_$_2:
        /*000b*/ 	.byte	0x5f, 0x5f, 0x43, 0x55, 0x44, 0x41, 0x5f, 0x50, 0x52, 0x45, 0x43, 0x5f, 0x53, 0x51, 0x52, 0x54
        /*001b*/ 	.byte	0x00
.L_1:


//--------------------- .nv.constant0.triton_poi_fused__native_batch_norm_legit_no_training_add_35 --------------------------
	.section	.nv.constant0.triton_poi_fused__native_batch_norm_legit_no_training_add_35,"a",@progbits
	.sectionflags	@""
	.align	4
.nv.constant0.triton_poi_fused__native_batch_norm_legit_no_training_add_35:
	.zero		580
